//
// Generated by NVIDIA NVVM Compiler
//
// Compiler Build ID: CL-36424714
// Cuda compilation tools, release 13.0, V13.0.88
// Based on NVVM 20.0.0
//

.version 9.0
.target sm_100
.address_size 64

	// .globl	_Z6vecAddPfS_S_

.visible .entry _Z6vecAddPfS_S_(
	.param .u64 .ptr .align 1 _Z6vecAddPfS_S__param_0,
	.param .u64 .ptr .align 1 _Z6vecAddPfS_S__param_1,
	.param .u64 .ptr .align 1 _Z6vecAddPfS_S__param_2
)
{
	.reg .b32 	%r<2>;
	.reg .b32 	%f<4>;
	.reg .b64 	%rd<11>;

	ld.param.u64 	%rd1, [_Z6vecAddPfS_S__param_0];
	ld.param.u64 	%rd2, [_Z6vecAddPfS_S__param_1];
	ld.param.u64 	%rd3, [_Z6vecAddPfS_S__param_2];
	cvta.to.global.u64 	%rd4, %rd3;
	cvta.to.global.u64 	%rd5, %rd2;
	cvta.to.global.u64 	%rd6, %rd1;
	mov.u32 	%r1, %tid.x;
	mul.wide.u32 	%rd7, %r1, 4;
	add.s64 	%rd8, %rd6, %rd7;
	ld.global.f32 	%f1, [%rd8];
	add.s64 	%rd9, %rd5, %rd7;
	ld.global.f32 	%f2, [%rd9];
	add.f32 	%f3, %f1, %f2;
	add.s64 	%rd10, %rd4, %rd7;
	st.global.f32 	[%rd10], %f3;
	ret;

}


// ===== COMPILED SASS (sm_100) =====

	.target	sm_100

	.elftype	@"ET_EXEC"


//--------------------- .note.nv.tkinfo           --------------------------
	.section	.note.nv.tkinfo,"",@"SHT_NOTE"
	.sectionflags	@"SHF_NOTE_NV_TKINFO"
	.tkinfo
        /*0018*/ 	.word	0x00000002
        /*0030*/ 	.string	""
        /*0030*/ 	.string	"ptxas"
        /*0030*/ 	.string	"Cuda compilation tools, release 13.0, V13.0.88"
        /*0030*/ 	.string	"Build cuda_13.0.r13.0/compiler.36424714_0"
        /*0030*/ 	.string	"-arch sm_100 -m 64 "



//--------------------- .note.nv.cuinfo           --------------------------
	.section	.note.nv.cuinfo,"",@"SHT_NOTE"
	.sectionflags	@"SHF_NOTE_NV_CUINFO"
        /*0018*/ 	.short	0x0002
        /*001a*/ 	.short	0x0064
        /*001c*/ 	.short	0x0082
	.zero		2


//--------------------- .nv.info                  --------------------------
	.section	.nv.info,"",@"SHT_CUDA_INFO"
	.align	4


	//----- nvinfo : EIATTR_REGCOUNT
	.align		4
        /*0000*/ 	.byte	0x04, 0x2f
        /*0002*/ 	.short	(.L_1 - .L_0)
	.align		4
.L_0:
        /*0004*/ 	.word	index@(_Z6vecAddPfS_S_)
        /*0008*/ 	.word	0x0000000c


	//----- nvinfo : EIATTR_FRAME_SIZE
	.align		4
.L_1:
        /*000c*/ 	.byte	0x04, 0x11
        /*000e*/ 	.short	(.L_3 - .L_2)
	.align		4
.L_2:
        /*0010*/ 	.word	index@(_Z6vecAddPfS_S_)
        /*0014*/ 	.word	0x00000000


	//----- nvinfo : EIATTR_MIN_STACK_SIZE
	.align		4
.L_3:
        /*0018*/ 	.byte	0x04, 0x12
        /*001a*/ 	.short	(.L_5 - .L_4)
	.align		4
.L_4:
        /*001c*/ 	.word	index@(_Z6vecAddPfS_S_)
        /*0020*/ 	.word	0x00000000
.L_5:


//--------------------- .nv.compat                --------------------------
	.section	.nv.compat,"",@"SHT_CUDA_COMPAT_INFO"
	.align	4
        /*0000*/ 	.byte	0x02, 0x09, 0x00, 0x00, 0x02, 0x02, 0x01, 0x00, 0x02, 0x05, 0x05, 0x00, 0x03, 0x07, 0x01, 0x01
        /*0010*/ 	.byte	0x02, 0x03, 0x00, 0x00, 0x02, 0x06, 0x01, 0x00, 0x04, 0x0b, 0x08, 0x00, 0x09, 0x00, 0x00, 0x00
        /*0020*/ 	.byte	0x00, 0x00, 0x00, 0x00


//--------------------- .nv.info._Z6vecAddPfS_S_  --------------------------
	.section	.nv.info._Z6vecAddPfS_S_,"",@"SHT_CUDA_INFO"
	.sectionflags	@""
	.align	4


	//----- nvinfo : EIATTR_CUDA_API_VERSION
	.align		4
        /*0000*/ 	.byte	0x04, 0x37
        /*0002*/ 	.short	(.L_7 - .L_6)
.L_6:
        /*0004*/ 	.word	0x00000082


	//----- nvinfo : EIATTR_KPARAM_INFO
	.align		4
.L_7:
        /*0008*/ 	.byte	0x04, 0x17
        /*000a*/ 	.short	(.L_9 - .L_8)
.L_8:
        /*000c*/ 	.word	0x00000000
        /*0010*/ 	.short	0x0002
        /*0012*/ 	.short	0x0010
        /*0014*/ 	.byte	0x00, 0xf5, 0x21, 0x00


	//----- nvinfo : EIATTR_KPARAM_INFO
	.align		4
.L_9:
        /*0018*/ 	.byte	0x04, 0x17
        /*001a*/ 	.short	(.L_11 - .L_10)
.L_10:
        /*001c*/ 	.word	0x00000000
        /*0020*/ 	.short	0x0001
        /*0022*/ 	.short	0x0008
        /*0024*/ 	.byte	0x00, 0xf5, 0x21, 0x00


	//----- nvinfo : EIATTR_KPARAM_INFO
	.align		4
.L_11:
        /*0028*/ 	.byte	0x04, 0x17
        /*002a*/ 	.short	(.L_13 - .L_12)
.L_12:
        /*002c*/ 	.word	0x00000000
        /*0030*/ 	.short	0x0000
        /*0032*/ 	.short	0x0000
        /*0034*/ 	.byte	0x00, 0xf5, 0x21, 0x00


	//----- nvinfo : EIATTR_SPARSE_MMA_MASK
	.align		4
.L_13:
        /*0038*/ 	.byte	0x03, 0x50
        /*003a*/ 	.short	0x0000


	//----- nvinfo : EIATTR_MAXREG_COUNT
	.align		4
        /*003c*/ 	.byte	0x03, 0x1b
        /*003e*/ 	.short	0x00ff


	//----- nvinfo : EIATTR_MERCURY_ISA_VERSION
	.align		4
        /*0040*/ 	.byte	0x03, 0x5f
        /*0042*/ 	.short	0x0101


	//----- nvinfo : EIATTR_VRC_CTA_INIT_COUNT
	.align		4
        /*0044*/ 	.byte	0x02, 0x4a
	.zero		1
	.zero		1


	//----- nvinfo : EIATTR_EXIT_INSTR_OFFSETS
	.align		4
        /*0048*/ 	.byte	0x04, 0x1c
        /*004a*/ 	.short	(.L_15 - .L_14)


	//   ....[0]....
.L_14:
        /*004c*/ 	.word	0x000000d0


	//----- nvinfo : EIATTR_CBANK_PARAM_SIZE
	.align		4
.L_15:
        /*0050*/ 	.byte	0x03, 0x19
        /*0052*/ 	.short	0x0018


	//----- nvinfo : EIATTR_PARAM_CBANK
	.align		4
        /*0054*/ 	.byte	0x04, 0x0a
        /*0056*/ 	.short	(.L_17 - .L_16)
	.align		4
.L_16:
        /*0058*/ 	.word	index@(.nv.constant0._Z6vecAddPfS_S_)
        /*005c*/ 	.short	0x0380
        /*005e*/ 	.short	0x0018


	//----- nvinfo : EIATTR_SW_WAR
	.align		4
.L_17:
        /*0060*/ 	.byte	0x04, 0x36
        /*0062*/ 	.short	(.L_19 - .L_18)
.L_18:
        /*0064*/ 	.word	0x00000008
.L_19:


//--------------------- .nv.callgraph             --------------------------
	.section	.nv.callgraph,"",@"SHT_CUDA_CALLGRAPH"
	.align	4
	.sectionentsize	8
	.align		4
        /*0000*/ 	.word	0x00000000
	.align		4
        /*0004*/ 	.word	0xffffffff
	.align		4
        /*0008*/ 	.word	0x00000000
	.align		4
        /*000c*/ 	.word	0xfffffffe
	.align		4
        /*0010*/ 	.word	0x00000000
	.align		4
        /*0014*/ 	.word	0xfffffffd
	.align		4
        /*0018*/ 	.word	0x00000000
	.align		4
        /*001c*/ 	.word	0xfffffffc


//--------------------- .text._Z6vecAddPfS_S_     --------------------------
	.section	.text._Z6vecAddPfS_S_,"ax",@progbits
	.align	128
        .global         _Z6vecAddPfS_S_
        .type           _Z6vecAddPfS_S_,@function
        .size           _Z6vecAddPfS_S_,(.L_x_1 - _Z6vecAddPfS_S_)
        .other          _Z6vecAddPfS_S_,@"STO_CUDA_ENTRY STV_DEFAULT"
_Z6vecAddPfS_S_:
.text._Z6vecAddPfS_S_:
[----:B------:R-:W-:Y:S01]  /*0000*/  LDC R1, c[0x0][0x37c] ;  /* 0x0000df00ff017b82 */ /* 0x000fe20000000800 */
[----:B------:R-:W0:Y:S07]  /*0010*/  S2R R9, SR_TID.X ;  /* 0x0000000000097919 */ /* 0x000e2e0000002100 */
[----:B------:R-:W0:Y:S01]  /*0020*/  LDC.64 R2, c[0x0][0x380] ;  /* 0x0000e000ff027b82 */ /* 0x000e220000000a00 */
[----:B------:R-:W1:Y:S07]  /*0030*/  LDCU.64 UR4, c[0x0][0x358] ;  /* 0x00006b00ff0477ac */ /* 0x000e6e0008000a00 */
[----:B------:R-:W2:Y:S08]  /*0040*/  LDC.64 R4, c[0x0][0x388] ;  /* 0x0000e200ff047b82 */ /* 0x000eb00000000a00 */
[----:B------:R-:W3:Y:S01]  /*0050*/  LDC.64 R6, c[0x0][0x390] ;  /* 0x0000e400ff067b82 */ /* 0x000ee20000000a00 */
[----:B0-----:R-:W-:-:S04]  /*0060*/  IMAD.WIDE.U32 R2, R9, 0x4, R2 ;  /* 0x0000000409027825 */ /* 0x001fc800078e0002 */
[C---:B--2---:R-:W-:Y:S02]  /*0070*/  IMAD.WIDE.U32 R4, R9.reuse, 0x4, R4 ;  /* 0x0000000409047825 */ /* 0x044fe400078e0004 */
[----:B-1----:R-:W2:Y:S04]  /*0080*/  LDG.E R2, desc[UR4][R2.64] ;  /* 0x0000000402027981 */ /* 0x002ea8000c1e1900 */
[----:B------:R-:W2:Y:S01]  /*0090*/  LDG.E R5, desc[UR4][R4.64] ;  /* 0x0000000404057981 */ /* 0x000ea2000c1e1900 */
[----:B---3--:R-:W-:-:S04]  /*00a0*/  IMAD.WIDE.U32 R6, R9, 0x4, R6 ;  /* 0x0000000409067825 */ /* 0x008fc800078e0006 */
[----:B--2---:R-:W-:-:S05]  /*00b0*/  FADD R9, R2, R5 ;  /* 0x0000000502097221 */ /* 0x004fca0000000000 */
[----:B------:R-:W-:Y:S01]  /*00c0*/  STG.E desc[UR4][R6.64], R9 ;  /* 0x0000000906007986 */ /* 0x000fe2000c101904 */
[----:B------:R-:W-:Y:S05]  /*00d0*/  EXIT ;  /* 0x000000000000794d */ /* 0x000fea0003800000 */
.L_x_0:
[----:B------:R-:W-:-:S00]  /*00e0*/  BRA `(.L_x_0) ;  /* 0xfffffffc00fc7947 */ /* 0x000fc0000383ffff */
[----:B------:R-:W-:-:S00]  /*00f0*/  NOP ;  /* 0x0000000000007918 */ /* 0x000fc00000000000 */
        /* <DEDUP_REMOVED lines=8> */
.L_x_1:


//--------------------- .nv.shared.reserved.0     --------------------------
	.section	.nv.shared.reserved.0,"aw",@nobits
	.weak		__nv_reservedSMEM_offset_0_alias
	.size		__nv_reservedSMEM_offset_0_alias, 0, 64
	.other		__nv_reservedSMEM_offset_0_alias,@"STO_CUDA_RESERVED_SHARED STV_DEFAULT"
__nv_reservedSMEM_offset_0_alias:
	.zero		0
	.zero		64


//--------------------- .nv.constant0._Z6vecAddPfS_S_ --------------------------
	.section	.nv.constant0._Z6vecAddPfS_S_,"a",@progbits
	.sectionflags	@""
	.align	4
.nv.constant0._Z6vecAddPfS_S_:
	.zero		920


//--------------------- SYMBOLS --------------------------

	.type		.nv.reservedSmem.offset0,@object
	.size		.nv.reservedSmem.offset0,0x4
